//
// Generated by NVIDIA NVVM Compiler
//
// Compiler Build ID: CL-36424714
// Cuda compilation tools, release 13.0, V13.0.88
// Based on NVVM 20.0.0
//

.version 9.0
.target sm_100
.address_size 64

	// .globl	_Z7Sgem_v1PfS_S_ii

.visible .entry _Z7Sgem_v1PfS_S_ii(
	.param .u64 .ptr .align 1 _Z7Sgem_v1PfS_S_ii_param_0,
	.param .u64 .ptr .align 1 _Z7Sgem_v1PfS_S_ii_param_1,
	.param .u64 .ptr .align 1 _Z7Sgem_v1PfS_S_ii_param_2,
	.param .u32 _Z7Sgem_v1PfS_S_ii_param_3,
	.param .u32 _Z7Sgem_v1PfS_S_ii_param_4
)
{
	.reg .pred 	%p<18>;
	.reg .b32 	%r<52>;
	.reg .b32 	%f<213>;
	.reg .b64 	%rd<36>;

	ld.param.u64 	%rd10, [_Z7Sgem_v1PfS_S_ii_param_0];
	ld.param.u64 	%rd12, [_Z7Sgem_v1PfS_S_ii_param_1];
	ld.param.u64 	%rd11, [_Z7Sgem_v1PfS_S_ii_param_2];
	ld.param.u32 	%r18, [_Z7Sgem_v1PfS_S_ii_param_3];
	ld.param.u32 	%r17, [_Z7Sgem_v1PfS_S_ii_param_4];
	cvta.to.global.u64 	%rd1, %rd12;
	mov.u32 	%r19, %ctaid.x;
	mov.u32 	%r1, %tid.x;
	mov.u32 	%r20, %tid.y;
	and.b32  	%r2, %r1, 31;
	mov.u32 	%r21, %ntid.y;
	mad.lo.s32 	%r3, %r21, %r19, %r20;
	setp.ge.s32 	%p1, %r3, %r18;
	@%p1 bra 	$L__BB0_15;
	cvta.to.global.u64 	%rd2, %rd10;
	add.s32 	%r22, %r17, 31;
	shr.s32 	%r23, %r22, 31;
	shr.u32 	%r24, %r23, 25;
	add.s32 	%r25, %r22, %r24;
	shr.s32 	%r26, %r25, 7;
	add.s32 	%r27, %r17, 158;
	setp.lt.u32 	%p2, %r27, 255;
	selp.b32 	%r4, 1, %r26, %p2;
	mul.lo.s32 	%r5, %r17, %r3;
	setp.lt.s32 	%p3, %r4, 1;
	mov.f32 	%f212, 0f00000000;
	@%p3 bra 	$L__BB0_13;
	and.b32  	%r6, %r4, 7;
	setp.lt.u32 	%p4, %r4, 8;
	mov.f32 	%f212, 0f00000000;
	mov.b32 	%r50, 0;
	@%p4 bra 	$L__BB0_5;
	and.b32  	%r50, %r4, 2147483640;
	neg.s32 	%r48, %r50;
	mul.wide.u32 	%rd13, %r2, 16;
	mul.wide.s32 	%rd14, %r5, 4;
	add.s64 	%rd15, %rd13, %rd14;
	add.s64 	%rd16, %rd15, %rd2;
	add.s64 	%rd35, %rd16, 2048;
	add.s64 	%rd17, %rd13, %rd1;
	add.s64 	%rd34, %rd17, 2048;
	mov.f32 	%f212, 0f00000000;
$L__BB0_4:
	.pragma "nounroll";
	ld.global.nc.v4.f32 	{%f18, %f19, %f20, %f21}, [%rd35+-2048];
	ld.global.nc.v4.f32 	{%f22, %f23, %f24, %f25}, [%rd34+-2048];
	fma.rn.f32 	%f26, %f18, %f22, %f212;
	fma.rn.f32 	%f27, %f19, %f23, %f26;
	fma.rn.f32 	%f28, %f20, %f24, %f27;
	fma.rn.f32 	%f29, %f21, %f25, %f28;
	ld.global.nc.v4.f32 	{%f30, %f31, %f32, %f33}, [%rd35+-1536];
	ld.global.nc.v4.f32 	{%f34, %f35, %f36, %f37}, [%rd34+-1536];
	fma.rn.f32 	%f38, %f30, %f34, %f29;
	fma.rn.f32 	%f39, %f31, %f35, %f38;
	fma.rn.f32 	%f40, %f32, %f36, %f39;
	fma.rn.f32 	%f41, %f33, %f37, %f40;
	ld.global.nc.v4.f32 	{%f42, %f43, %f44, %f45}, [%rd35+-1024];
	ld.global.nc.v4.f32 	{%f46, %f47, %f48, %f49}, [%rd34+-1024];
	fma.rn.f32 	%f50, %f42, %f46, %f41;
	fma.rn.f32 	%f51, %f43, %f47, %f50;
	fma.rn.f32 	%f52, %f44, %f48, %f51;
	fma.rn.f32 	%f53, %f45, %f49, %f52;
	ld.global.nc.v4.f32 	{%f54, %f55, %f56, %f57}, [%rd35+-512];
	ld.global.nc.v4.f32 	{%f58, %f59, %f60, %f61}, [%rd34+-512];
	fma.rn.f32 	%f62, %f54, %f58, %f53;
	fma.rn.f32 	%f63, %f55, %f59, %f62;
	fma.rn.f32 	%f64, %f56, %f60, %f63;
	fma.rn.f32 	%f65, %f57, %f61, %f64;
	ld.global.nc.v4.f32 	{%f66, %f67, %f68, %f69}, [%rd35];
	ld.global.nc.v4.f32 	{%f70, %f71, %f72, %f73}, [%rd34];
	fma.rn.f32 	%f74, %f66, %f70, %f65;
	fma.rn.f32 	%f75, %f67, %f71, %f74;
	fma.rn.f32 	%f76, %f68, %f72, %f75;
	fma.rn.f32 	%f77, %f69, %f73, %f76;
	ld.global.nc.v4.f32 	{%f78, %f79, %f80, %f81}, [%rd35+512];
	ld.global.nc.v4.f32 	{%f82, %f83, %f84, %f85}, [%rd34+512];
	fma.rn.f32 	%f86, %f78, %f82, %f77;
	fma.rn.f32 	%f87, %f79, %f83, %f86;
	fma.rn.f32 	%f88, %f80, %f84, %f87;
	fma.rn.f32 	%f89, %f81, %f85, %f88;
	ld.global.nc.v4.f32 	{%f90, %f91, %f92, %f93}, [%rd35+1024];
	ld.global.nc.v4.f32 	{%f94, %f95, %f96, %f97}, [%rd34+1024];
	fma.rn.f32 	%f98, %f90, %f94, %f89;
	fma.rn.f32 	%f99, %f91, %f95, %f98;
	fma.rn.f32 	%f100, %f92, %f96, %f99;
	fma.rn.f32 	%f101, %f93, %f97, %f100;
	ld.global.nc.v4.f32 	{%f102, %f103, %f104, %f105}, [%rd35+1536];
	ld.global.nc.v4.f32 	{%f106, %f107, %f108, %f109}, [%rd34+1536];
	fma.rn.f32 	%f110, %f102, %f106, %f101;
	fma.rn.f32 	%f111, %f103, %f107, %f110;
	fma.rn.f32 	%f112, %f104, %f108, %f111;
	fma.rn.f32 	%f212, %f105, %f109, %f112;
	add.s32 	%r48, %r48, 8;
	add.s64 	%rd35, %rd35, 4096;
	add.s64 	%rd34, %rd34, 4096;
	setp.ne.s32 	%p5, %r48, 0;
	@%p5 bra 	$L__BB0_4;
$L__BB0_5:
	setp.eq.s32 	%p6, %r6, 0;
	@%p6 bra 	$L__BB0_13;
	mul.wide.s32 	%rd18, %r5, 4;
	add.s64 	%rd9, %rd2, %rd18;
	and.b32  	%r12, %r4, 3;
	setp.lt.u32 	%p7, %r6, 4;
	@%p7 bra 	$L__BB0_8;
	shl.b32 	%r30, %r50, 5;
	or.b32  	%r31, %r30, %r2;
	mul.wide.u32 	%rd19, %r31, 16;
	add.s64 	%rd20, %rd9, %rd19;
	ld.global.nc.v4.f32 	{%f114, %f115, %f116, %f117}, [%rd20];
	add.s64 	%rd21, %rd1, %rd19;
	ld.global.nc.v4.f32 	{%f118, %f119, %f120, %f121}, [%rd21];
	fma.rn.f32 	%f122, %f114, %f118, %f212;
	fma.rn.f32 	%f123, %f115, %f119, %f122;
	fma.rn.f32 	%f124, %f116, %f120, %f123;
	fma.rn.f32 	%f125, %f117, %f121, %f124;
	ld.global.nc.v4.f32 	{%f126, %f127, %f128, %f129}, [%rd20+512];
	ld.global.nc.v4.f32 	{%f130, %f131, %f132, %f133}, [%rd21+512];
	fma.rn.f32 	%f134, %f126, %f130, %f125;
	fma.rn.f32 	%f135, %f127, %f131, %f134;
	fma.rn.f32 	%f136, %f128, %f132, %f135;
	fma.rn.f32 	%f137, %f129, %f133, %f136;
	ld.global.nc.v4.f32 	{%f138, %f139, %f140, %f141}, [%rd20+1024];
	ld.global.nc.v4.f32 	{%f142, %f143, %f144, %f145}, [%rd21+1024];
	fma.rn.f32 	%f146, %f138, %f142, %f137;
	fma.rn.f32 	%f147, %f139, %f143, %f146;
	fma.rn.f32 	%f148, %f140, %f144, %f147;
	fma.rn.f32 	%f149, %f141, %f145, %f148;
	ld.global.nc.v4.f32 	{%f150, %f151, %f152, %f153}, [%rd20+1536];
	ld.global.nc.v4.f32 	{%f154, %f155, %f156, %f157}, [%rd21+1536];
	fma.rn.f32 	%f158, %f150, %f154, %f149;
	fma.rn.f32 	%f159, %f151, %f155, %f158;
	fma.rn.f32 	%f160, %f152, %f156, %f159;
	fma.rn.f32 	%f212, %f153, %f157, %f160;
	add.s32 	%r50, %r50, 4;
$L__BB0_8:
	setp.eq.s32 	%p8, %r12, 0;
	@%p8 bra 	$L__BB0_13;
	setp.eq.s32 	%p9, %r12, 1;
	@%p9 bra 	$L__BB0_11;
	shl.b32 	%r32, %r50, 5;
	or.b32  	%r33, %r32, %r2;
	mul.wide.u32 	%rd22, %r33, 16;
	add.s64 	%rd23, %rd9, %rd22;
	ld.global.nc.v4.f32 	{%f162, %f163, %f164, %f165}, [%rd23];
	add.s64 	%rd24, %rd1, %rd22;
	ld.global.nc.v4.f32 	{%f166, %f167, %f168, %f169}, [%rd24];
	fma.rn.f32 	%f170, %f162, %f166, %f212;
	fma.rn.f32 	%f171, %f163, %f167, %f170;
	fma.rn.f32 	%f172, %f164, %f168, %f171;
	fma.rn.f32 	%f173, %f165, %f169, %f172;
	add.s32 	%r34, %r33, 32;
	mul.wide.u32 	%rd25, %r34, 16;
	add.s64 	%rd26, %rd9, %rd25;
	ld.global.nc.v4.f32 	{%f174, %f175, %f176, %f177}, [%rd26];
	add.s64 	%rd27, %rd1, %rd25;
	ld.global.nc.v4.f32 	{%f178, %f179, %f180, %f181}, [%rd27];
	fma.rn.f32 	%f182, %f174, %f178, %f173;
	fma.rn.f32 	%f183, %f175, %f179, %f182;
	fma.rn.f32 	%f184, %f176, %f180, %f183;
	fma.rn.f32 	%f212, %f177, %f181, %f184;
	add.s32 	%r50, %r50, 2;
$L__BB0_11:
	and.b32  	%r35, %r4, 1;
	setp.eq.b32 	%p10, %r35, 1;
	not.pred 	%p11, %p10;
	@%p11 bra 	$L__BB0_13;
	shl.b32 	%r36, %r50, 5;
	or.b32  	%r37, %r36, %r2;
	mul.wide.u32 	%rd28, %r37, 16;
	add.s64 	%rd29, %rd9, %rd28;
	ld.global.nc.v4.f32 	{%f185, %f186, %f187, %f188}, [%rd29];
	add.s64 	%rd30, %rd1, %rd28;
	ld.global.nc.v4.f32 	{%f189, %f190, %f191, %f192}, [%rd30];
	fma.rn.f32 	%f193, %f185, %f189, %f212;
	fma.rn.f32 	%f194, %f186, %f190, %f193;
	fma.rn.f32 	%f195, %f187, %f191, %f194;
	fma.rn.f32 	%f212, %f188, %f192, %f195;
$L__BB0_13:
	mov.b32 	%r38, %f212;
	shfl.sync.down.b32	%r39|%p12, %r38, 16, 31, -1;
	mov.b32 	%f196, %r39;
	add.f32 	%f197, %f212, %f196;
	mov.b32 	%r40, %f197;
	shfl.sync.down.b32	%r41|%p13, %r40, 8, 31, -1;
	mov.b32 	%f198, %r41;
	add.f32 	%f199, %f197, %f198;
	mov.b32 	%r42, %f199;
	shfl.sync.down.b32	%r43|%p14, %r42, 4, 31, -1;
	mov.b32 	%f200, %r43;
	add.f32 	%f201, %f199, %f200;
	mov.b32 	%r44, %f201;
	shfl.sync.down.b32	%r45|%p15, %r44, 2, 31, -1;
	mov.b32 	%f202, %r45;
	add.f32 	%f203, %f201, %f202;
	mov.b32 	%r46, %f203;
	shfl.sync.down.b32	%r47|%p16, %r46, 1, 31, -1;
	mov.b32 	%f204, %r47;
	add.f32 	%f13, %f203, %f204;
	setp.ne.s32 	%p17, %r2, 0;
	@%p17 bra 	$L__BB0_15;
	cvta.to.global.u64 	%rd31, %rd11;
	mul.wide.s32 	%rd32, %r3, 4;
	add.s64 	%rd33, %rd31, %rd32;
	st.global.f32 	[%rd33], %f13;
$L__BB0_15:
	ret;

}


// ===== COMPILED SASS (sm_100) =====

	.target	sm_100

	.elftype	@"ET_EXEC"


//--------------------- .note.nv.tkinfo           --------------------------
	.section	.note.nv.tkinfo,"",@"SHT_NOTE"
	.sectionflags	@"SHF_NOTE_NV_TKINFO"
	.tkinfo
        /*0018*/ 	.word	0x00000002
        /*0030*/ 	.string	""
        /*0030*/ 	.string	"ptxas"
        /*0030*/ 	.string	"Cuda compilation tools, release 13.0, V13.0.88"
        /*0030*/ 	.string	"Build cuda_13.0.r13.0/compiler.36424714_0"
        /*0030*/ 	.string	"-arch sm_100 -m 64 "



//--------------------- .note.nv.cuinfo           --------------------------
	.section	.note.nv.cuinfo,"",@"SHT_NOTE"
	.sectionflags	@"SHF_NOTE_NV_CUINFO"
        /*0018*/ 	.short	0x0002
        /*001a*/ 	.short	0x0064
        /*001c*/ 	.short	0x0082
	.zero		2


//--------------------- .nv.info                  --------------------------
	.section	.nv.info,"",@"SHT_CUDA_INFO"
	.align	4


	//----- nvinfo : EIATTR_REGCOUNT
	.align		4
        /*0000*/ 	.byte	0x04, 0x2f
        /*0002*/ 	.short	(.L_1 - .L_0)
	.align		4
.L_0:
        /*0004*/ 	.word	index@(_Z7Sgem_v1PfS_S_ii)
        /*0008*/ 	.word	0x00000028


	//----- nvinfo : EIATTR_FRAME_SIZE
	.align		4
.L_1:
        /*000c*/ 	.byte	0x04, 0x11
        /*000e*/ 	.short	(.L_3 - .L_2)
	.align		4
.L_2:
        /*0010*/ 	.word	index@(_Z7Sgem_v1PfS_S_ii)
        /*0014*/ 	.word	0x00000000


	//----- nvinfo : EIATTR_MIN_STACK_SIZE
	.align		4
.L_3:
        /*0018*/ 	.byte	0x04, 0x12
        /*001a*/ 	.short	(.L_5 - .L_4)
	.align		4
.L_4:
        /*001c*/ 	.word	index@(_Z7Sgem_v1PfS_S_ii)
        /*0020*/ 	.word	0x00000000
.L_5:


//--------------------- .nv.compat                --------------------------
	.section	.nv.compat,"",@"SHT_CUDA_COMPAT_INFO"
	.align	4
        /*0000*/ 	.byte	0x02, 0x09, 0x00, 0x00, 0x02, 0x02, 0x01, 0x00, 0x02, 0x05, 0x05, 0x00, 0x03, 0x07, 0x01, 0x01
        /*0010*/ 	.byte	0x02, 0x03, 0x00, 0x00, 0x02, 0x06, 0x01, 0x00, 0x04, 0x0b, 0x08, 0x00, 0x09, 0x00, 0x00, 0x00
        /*0020*/ 	.byte	0x00, 0x00, 0x00, 0x00


//--------------------- .nv.info._Z7Sgem_v1PfS_S_ii --------------------------
	.section	.nv.info._Z7Sgem_v1PfS_S_ii,"",@"SHT_CUDA_INFO"
	.sectionflags	@""
	.align	4


	//----- nvinfo : EIATTR_CUDA_API_VERSION
	.align		4
        /*0000*/ 	.byte	0x04, 0x37
        /*0002*/ 	.short	(.L_7 - .L_6)
.L_6:
        /*0004*/ 	.word	0x00000082


	//----- nvinfo : EIATTR_KPARAM_INFO
	.align		4
.L_7:
        /*0008*/ 	.byte	0x04, 0x17
        /*000a*/ 	.short	(.L_9 - .L_8)
.L_8:
        /*000c*/ 	.word	0x00000000
        /*0010*/ 	.short	0x0004
        /*0012*/ 	.short	0x001c
        /*0014*/ 	.byte	0x00, 0xf0, 0x11, 0x00


	//----- nvinfo : EIATTR_KPARAM_INFO
	.align		4
.L_9:
        /*0018*/ 	.byte	0x04, 0x17
        /*001a*/ 	.short	(.L_11 - .L_10)
.L_10:
        /*001c*/ 	.word	0x00000000
        /*0020*/ 	.short	0x0003
        /*0022*/ 	.short	0x0018
        /*0024*/ 	.byte	0x00, 0xf0, 0x11, 0x00


	//----- nvinfo : EIATTR_KPARAM_INFO
	.align		4
.L_11:
        /*0028*/ 	.byte	0x04, 0x17
        /*002a*/ 	.short	(.L_13 - .L_12)
.L_12:
        /*002c*/ 	.word	0x00000000
        /*0030*/ 	.short	0x0002
        /*0032*/ 	.short	0x0010
        /*0034*/ 	.byte	0x00, 0xf5, 0x21, 0x00


	//----- nvinfo : EIATTR_KPARAM_INFO
	.align		4
.L_13:
        /*0038*/ 	.byte	0x04, 0x17
        /*003a*/ 	.short	(.L_15 - .L_14)
.L_14:
        /*003c*/ 	.word	0x00000000
        /*0040*/ 	.short	0x0001
        /*0042*/ 	.short	0x0008
        /*0044*/ 	.byte	0x00, 0xf5, 0x21, 0x00


	//----- nvinfo : EIATTR_KPARAM_INFO
	.align		4
.L_15:
        /*0048*/ 	.byte	0x04, 0x17
        /*004a*/ 	.short	(.L_17 - .L_16)
.L_16:
        /*004c*/ 	.word	0x00000000
        /*0050*/ 	.short	0x0000
        /*0052*/ 	.short	0x0000
        /*0054*/ 	.byte	0x00, 0xf5, 0x21, 0x00


	//----- nvinfo : EIATTR_SPARSE_MMA_MASK
	.align		4
.L_17:
        /*0058*/ 	.byte	0x03, 0x50
        /*005a*/ 	.short	0x0000


	//----- nvinfo : EIATTR_MAXREG_COUNT
	.align		4
        /*005c*/ 	.byte	0x03, 0x1b
        /*005e*/ 	.short	0x00ff


	//----- nvinfo : EIATTR_MERCURY_ISA_VERSION
	.align		4
        /*0060*/ 	.byte	0x03, 0x5f
        /*0062*/ 	.short	0x0101


	//----- nvinfo : EIATTR_COOP_GROUP_MASK_REGIDS
	.align		4
        /*0064*/ 	.byte	0x04, 0x29
        /*0066*/ 	.short	(.L_19 - .L_18)


	//   ....[0]....
.L_18:
        /*0068*/ 	.word	0xffffffff


	//   ....[1]....
        /*006c*/ 	.word	0xffffffff


	//   ....[2]....
        /*0070*/ 	.word	0xffffffff


	//   ....[3]....
        /*0074*/ 	.word	0xffffffff


	//   ....[4]....
        /*0078*/ 	.word	0xffffffff


	//----- nvinfo : EIATTR_COOP_GROUP_INSTR_OFFSETS
	.align		4
.L_19:
        /*007c*/ 	.byte	0x04, 0x28
        /*007e*/ 	.short	(.L_21 - .L_20)


	//   ....[0]....
.L_20:
        /*0080*/ 	.word	0x00000a60


	//   ....[1]....
        /*0084*/ 	.word	0x00000a90


	//   ....[2]....
        /*0088*/ 	.word	0x00000ab0


	//   ....[3]....
        /*008c*/ 	.word	0x00000ad0


	//   ....[4]....
        /*0090*/ 	.word	0x00000af0


	//----- nvinfo : EIATTR_VRC_CTA_INIT_COUNT
	.align		4
.L_21:
        /*0094*/ 	.byte	0x02, 0x4a
	.zero		1
	.zero		1


	//----- nvinfo : EIATTR_EXIT_INSTR_OFFSETS
	.align		4
        /*0098*/ 	.byte	0x04, 0x1c
        /*009a*/ 	.short	(.L_23 - .L_22)


	//   ....[0]....
.L_22:
        /*009c*/ 	.word	0x00000070


	//   ....[1]....
        /*00a0*/ 	.word	0x00000b00


	//   ....[2]....
        /*00a4*/ 	.word	0x00000b50


	//----- nvinfo : EIATTR_CBANK_PARAM_SIZE
	.align		4
.L_23:
        /*00a8*/ 	.byte	0x03, 0x19
        /*00aa*/ 	.short	0x0020


	//----- nvinfo : EIATTR_PARAM_CBANK
	.align		4
        /*00ac*/ 	.byte	0x04, 0x0a
        /*00ae*/ 	.short	(.L_25 - .L_24)
	.align		4
.L_24:
        /*00b0*/ 	.word	index@(.nv.constant0._Z7Sgem_v1PfS_S_ii)
        /*00b4*/ 	.short	0x0380
        /*00b6*/ 	.short	0x0020


	//----- nvinfo : EIATTR_SW_WAR
	.align		4
.L_25:
        /*00b8*/ 	.byte	0x04, 0x36
        /*00ba*/ 	.short	(.L_27 - .L_26)
.L_26:
        /*00bc*/ 	.word	0x00000008
.L_27:


//--------------------- .nv.callgraph             --------------------------
	.section	.nv.callgraph,"",@"SHT_CUDA_CALLGRAPH"
	.align	4
	.sectionentsize	8
	.align		4
        /*0000*/ 	.word	0x00000000
	.align		4
        /*0004*/ 	.word	0xffffffff
	.align		4
        /*0008*/ 	.word	0x00000000
	.align		4
        /*000c*/ 	.word	0xfffffffe
	.align		4
        /*0010*/ 	.word	0x00000000
	.align		4
        /*0014*/ 	.word	0xfffffffd
	.align		4
        /*0018*/ 	.word	0x00000000
	.align		4
        /*001c*/ 	.word	0xfffffffc


//--------------------- .text._Z7Sgem_v1PfS_S_ii  --------------------------
	.section	.text._Z7Sgem_v1PfS_S_ii,"ax",@progbits
	.align	128
        .global         _Z7Sgem_v1PfS_S_ii
        .type           _Z7Sgem_v1PfS_S_ii,@function
        .size           _Z7Sgem_v1PfS_S_ii,(.L_x_5 - _Z7Sgem_v1PfS_S_ii)
        .other          _Z7Sgem_v1PfS_S_ii,@"STO_CUDA_ENTRY STV_DEFAULT"
_Z7Sgem_v1PfS_S_ii:
.text._Z7Sgem_v1PfS_S_ii:
[----:B------:R-:W-:Y:S01]  /*0000*/  LDC R1, c[0x0][0x37c] ;  /* 0x0000df00ff017b82 */ /* 0x000fe20000000800 */
[----:B------:R-:W0:Y:S07]  /*0010*/  S2R R2, SR_TID.Y ;  /* 0x0000000000027919 */ /* 0x000e2e0000002200 */
[----:B------:R-:W0:Y:S01]  /*0020*/  S2UR UR4, SR_CTAID.X ;  /* 0x00000000000479c3 */ /* 0x000e220000002500 */
[----:B------:R-:W1:Y:S07]  /*0030*/  LDCU UR5, c[0x0][0x398] ;  /* 0x00007300ff0577ac */ /* 0x000e6e0008000800 */
[----:B------:R-:W0:Y:S02]  /*0040*/  LDC R3, c[0x0][0x364] ;  /* 0x0000d900ff037b82 */ /* 0x000e240000000800 */
[----:B0-----:R-:W-:-:S05]  /*0050*/  IMAD R2, R3, UR4, R2 ;  /* 0x0000000403027c24 */ /* 0x001fca000f8e0202 */
[----:B-1----:R-:W-:-:S13]  /*0060*/  ISETP.GE.AND P0, PT, R2, UR5, PT ;  /* 0x0000000502007c0c */ /* 0x002fda000bf06270 */
[----:B------:R-:W-:Y:S05]  /*0070*/  @P0 EXIT ;  /* 0x000000000000094d */ /* 0x000fea0003800000 */
[----:B------:R-:W0:Y:S01]  /*0080*/  LDC R5, c[0x0][0x39c] ;  /* 0x0000e700ff057b82 */ /* 0x000e220000000800 */
[----:B------:R-:W1:Y:S01]  /*0090*/  S2R R4, SR_TID.X ;  /* 0x0000000000047919 */ /* 0x000e620000002100 */
[----:B------:R-:W2:Y:S01]  /*00a0*/  LDCU.64 UR4, c[0x0][0x358] ;  /* 0x00006b00ff0477ac */ /* 0x000ea20008000a00 */
[----:B------:R-:W-:Y:S01]  /*00b0*/  HFMA2 R29, -RZ, RZ, 0, 0 ;  /* 0x00000000ff1d7431 */ /* 0x000fe200000001ff */
[C---:B0-----:R-:W-:Y:S02]  /*00c0*/  IADD3 R0, PT, PT, R5.reuse, 0x1f, RZ ;  /* 0x0000001f05007810 */ /* 0x041fe40007ffe0ff */
[----:B------:R-:W-:Y:S02]  /*00d0*/  IADD3 R6, PT, PT, R5, 0x9e, RZ ;  /* 0x0000009e05067810 */ /* 0x000fe40007ffe0ff */
[----:B------:R-:W-:Y:S02]  /*00e0*/  SHF.R.S32.HI R3, RZ, 0x1f, R0 ;  /* 0x0000001fff037819 */ /* 0x000fe40000011400 */
[----:B------:R-:W-:-:S02]  /*00f0*/  ISETP.GE.U32.AND P0, PT, R6, 0xff, PT ;  /* 0x000000ff0600780c */ /* 0x000fc40003f06070 */
[----:B------:R-:W-:Y:S02]  /*0100*/  LEA.HI R3, R3, R0, RZ, 0x7 ;  /* 0x0000000003037211 */ /* 0x000fe400078f38ff */
[----:B-1----:R-:W-:Y:S02]  /*0110*/  LOP3.LUT R0, R4, 0x1f, RZ, 0xc0, !PT ;  /* 0x0000001f04007812 */ /* 0x002fe400078ec0ff */
[----:B------:R-:W-:-:S04]  /*0120*/  SHF.R.S32.HI R3, RZ, 0x7, R3 ;  /* 0x00000007ff037819 */ /* 0x000fc80000011403 */
[----:B------:R-:W-:-:S04]  /*0130*/  SEL R28, R3, 0x1, P0 ;  /* 0x00000001031c7807 */ /* 0x000fc80000000000 */
[----:B------:R-:W-:-:S13]  /*0140*/  ISETP.GE.AND P0, PT, R28, 0x1, PT ;  /* 0x000000011c00780c */ /* 0x000fda0003f06270 */
[----:B--2---:R-:W-:Y:S05]  /*0150*/  @!P0 BRA `(.L_x_0) ;  /* 0x0000000800408947 */ /* 0x004fea0003800000 */
[----:B------:R-:W-:Y:S01]  /*0160*/  ISETP.GE.U32.AND P1, PT, R28, 0x8, PT ;  /* 0x000000081c00780c */ /* 0x000fe20003f26070 */
[----:B------:R-:W-:Y:S01]  /*0170*/  IMAD R22, R2, R5, RZ ;  /* 0x0000000502167224 */ /* 0x000fe200078e02ff */
[----:B------:R-:W-:Y:S02]  /*0180*/  LOP3.LUT R21, R28, 0x7, RZ, 0xc0, !PT ;  /* 0x000000071c157812 */ /* 0x000fe400078ec0ff */
[----:B------:R-:W-:Y:S02]  /*0190*/  MOV R29, RZ ;  /* 0x000000ff001d7202 */ /* 0x000fe40000000f00 */
[----:B------:R-:W-:Y:S02]  /*01a0*/  ISETP.NE.AND P0, PT, R21, RZ, PT ;  /* 0x000000ff1500720c */ /* 0x000fe40003f05270 */
[----:B------:R-:W-:-:S05]  /*01b0*/  MOV R3, RZ ;  /* 0x000000ff00037202 */ /* 0x000fca0000000f00 */
[----:B------:R-:W-:Y:S06]  /*01c0*/  @!P1 BRA `(.L_x_1) ;  /* 0x00000004000c9947 */ /* 0x000fec0003800000 */
[----:B------:R-:W0:Y:S01]  /*01d0*/  LDCU.128 UR8, c[0x0][0x380] ;  /* 0x00007000ff0877ac */ /* 0x000e220008000c00 */
[----:B------:R-:W-:Y:S01]  /*01e0*/  IMAD.WIDE.U32 R4, R0, 0x10, RZ ;  /* 0x0000001000047825 */ /* 0x000fe200078e00ff */
[----:B------:R-:W-:Y:S02]  /*01f0*/  LOP3.LUT R3, R28, 0x7ffffff8, RZ, 0xc0, !PT ;  /* 0x7ffffff81c037812 */ /* 0x000fe400078ec0ff */
[----:B------:R-:W-:Y:S02]  /*0200*/  MOV R29, RZ ;  /* 0x000000ff001d7202 */ /* 0x000fe40000000f00 */
[----:B------:R-:W-:Y:S01]  /*0210*/  IADD3 R20, PT, PT, -R3, RZ, RZ ;  /* 0x000000ff03147210 */ /* 0x000fe20007ffe1ff */
[----:B------:R-:W-:Y:S01]  /*0220*/  IMAD.WIDE R6, R22, 0x4, R4 ;  /* 0x0000000416067825 */ /* 0x000fe200078e0204 */
[----:B0-----:R-:W-:Y:S02]  /*0230*/  IADD3 R24, P3, PT, R4, UR10, RZ ;  /* 0x0000000a04187c10 */ /* 0x001fe4000ff7e0ff */
[----:B------:R-:W-:-:S02]  /*0240*/  IADD3 R26, P1, PT, R6, UR8, RZ ;  /* 0x00000008061a7c10 */ /* 0x000fc4000ff3e0ff */
[----:B------:R-:W-:Y:S02]  /*0250*/  IADD3 R24, P4, PT, R24, 0x800, RZ ;  /* 0x0000080018187810 */ /* 0x000fe40007f9e0ff */
[----:B------:R-:W-:Y:S02]  /*0260*/  IADD3 R26, P2, PT, R26, 0x800, RZ ;  /* 0x000008001a1a7810 */ /* 0x000fe40007f5e0ff */
[----:B------:R-:W-:Y:S02]  /*0270*/  IADD3.X R25, PT, PT, RZ, UR11, R5, P4, P3 ;  /* 0x0000000bff197c10 */ /* 0x000fe4000a7e6405 */
[----:B------:R-:W-:-:S09]  /*0280*/  IADD3.X R27, PT, PT, RZ, UR9, R7, P2, P1 ;  /* 0x00000009ff1b7c10 */ /* 0x000fd200097e2407 */
.L_x_2:
[----:B------:R-:W2:Y:S04]  /*0290*/  LDG.E.128.CONSTANT R12, desc[UR4][R26.64+-0x800] ;  /* 0xfff800041a0c7981 */ /* 0x000ea8000c1e9d00 */
[----:B------:R-:W2:Y:S04]  /*02a0*/  LDG.E.128.CONSTANT R16, desc[UR4][R24.64+-0x800] ;  /* 0xfff8000418107981 */ /* 0x000ea8000c1e9d00 */
[----:B------:R-:W3:Y:S04]  /*02b0*/  LDG.E.128.CONSTANT R4, desc[UR4][R26.64+-0x600] ;  /* 0xfffa00041a047981 */ /* 0x000ee8000c1e9d00 */
[----:B------:R-:W3:Y:S01]  /*02c0*/  LDG.E.128.CONSTANT R8, desc[UR4][R24.64+-0x600] ;  /* 0xfffa000418087981 */ /* 0x000ee2000c1e9d00 */
[----:B--2---:R-:W-:-:S04]  /*02d0*/  FFMA R12, R12, R16, R29 ;  /* 0x000000100c0c7223 */ /* 0x004fc8000000001d */
[----:B------:R-:W-:-:S04]  /*02e0*/  FFMA R13, R13, R17, R12 ;  /* 0x000000110d0d7223 */ /* 0x000fc8000000000c */
[----:B------:R-:W-:-:S04]  /*02f0*/  FFMA R14, R14, R18, R13 ;  /* 0x000000120e0e7223 */ /* 0x000fc8000000000d */
[----:B------:R-:W-:Y:S02]  /*0300*/  FFMA R15, R15, R19, R14 ;  /* 0x000000130f0f7223 */ /* 0x000fe4000000000e */
[----:B------:R-:W2:Y:S02]  /*0310*/  LDG.E.128.CONSTANT R16, desc[UR4][R26.64+-0x400] ;  /* 0xfffc00041a107981 */ /* 0x000ea4000c1e9d00 */
[----:B---3--:R-:W-:Y:S02]  /*0320*/  FFMA R4, R4, R8, R15 ;  /* 0x0000000804047223 */ /* 0x008fe4000000000f */
[----:B------:R-:W2:Y:S02]  /*0330*/  LDG.E.128.CONSTANT R12, desc[UR4][R24.64+-0x400] ;  /* 0xfffc0004180c7981 */ /* 0x000ea4000c1e9d00 */
[----:B------:R-:W-:-:S04]  /*0340*/  FFMA R5, R5, R9, R4 ;  /* 0x0000000905057223 */ /* 0x000fc80000000004 */
[----:B------:R-:W-:-:S04]  /*0350*/  FFMA R6, R6, R10, R5 ;  /* 0x0000000a06067223 */ /* 0x000fc80000000005 */
[----:B------:R-:W-:Y:S02]  /*0360*/  FFMA R23, R7, R11, R6 ;  /* 0x0000000b07177223 */ /* 0x000fe40000000006 */
        /* <DEDUP_REMOVED lines=24> */
[----:B------:R0:W3:Y:S04]  /*04f0*/  LDG.E.128.CONSTANT R4, desc[UR4][R26.64+0x600] ;  /* 0x000600041a047981 */ /* 0x0000e8000c1e9d00 */
[----:B------:R1:W3:Y:S01]  /*0500*/  LDG.E.128.CONSTANT R8, desc[UR4][R24.64+0x600] ;  /* 0x0006000418087981 */ /* 0x0002e2000c1e9d00 */
[----:B------:R-:W-:-:S04]  /*0510*/  IADD3 R20, PT, PT, R20, 0x8, RZ ;  /* 0x0000000814147810 */ /* 0x000fc80007ffe0ff */
[----:B------:R-:W-:Y:S02]  /*0520*/  ISETP.NE.AND P1, PT, R20, RZ, PT ;  /* 0x000000ff1400720c */ /* 0x000fe40003f25270 */
[----:B0-----:R-:W-:Y:S02]  /*0530*/  IADD3 R26, P2, PT, R26, 0x1000, RZ ;  /* 0x000010001a1a7810 */ /* 0x001fe40007f5e0ff */
[----:B-1----:R-:W-:Y:S02]  /*0540*/  IADD3 R24, P3, PT, R24, 0x1000, RZ ;  /* 0x0000100018187810 */ /* 0x002fe40007f7e0ff */
[----:B------:R-:W-:Y:S02]  /*0550*/  IADD3.X R27, PT, PT, RZ, R27, RZ, P2, !PT ;  /* 0x0000001bff1b7210 */ /* 0x000fe400017fe4ff */
[----:B------:R-:W-:Y:S01]  /*0560*/  IADD3.X R25, PT, PT, RZ, R25, RZ, P3, !PT ;  /* 0x00000019ff197210 */ /* 0x000fe20001ffe4ff */
[----:B--2---:R-:W-:-:S04]  /*0570*/  FFMA R12, R12, R16, R23 ;  /* 0x000000100c0c7223 */ /* 0x004fc80000000017 */
[----:B------:R-:W-:-:S04]  /*0580*/  FFMA R13, R13, R17, R12 ;  /* 0x000000110d0d7223 */ /* 0x000fc8000000000c */
[----:B------:R-:W-:-:S04]  /*0590*/  FFMA R14, R14, R18, R13 ;  /* 0x000000120e0e7223 */ /* 0x000fc8000000000d */
[----:B------:R-:W-:-:S04]  /*05a0*/  FFMA R15, R15, R19, R14 ;  /* 0x000000130f0f7223 */ /* 0x000fc8000000000e */
[----:B---3--:R-:W-:-:S04]  /*05b0*/  FFMA R4, R4, R8, R15 ;  /* 0x0000000804047223 */ /* 0x008fc8000000000f */
[----:B------:R-:W-:-:S04]  /*05c0*/  FFMA R5, R5, R9, R4 ;  /* 0x0000000905057223 */ /* 0x000fc80000000004 */
[----:B------:R-:W-:-:S04]  /*05d0*/  FFMA R6, R6, R10, R5 ;  /* 0x0000000a06067223 */ /* 0x000fc80000000005 */
[----:B------:R-:W-:Y:S01]  /*05e0*/  FFMA R29, R7, R11, R6 ;  /* 0x0000000b071d7223 */ /* 0x000fe20000000006 */
[----:B------:R-:W-:Y:S06]  /*05f0*/  @P1 BRA `(.L_x_2) ;  /* 0xfffffffc00241947 */ /* 0x000fec000383ffff */
.L_x_1:
[----:B------:R-:W-:Y:S05]  /*0600*/  @!P0 BRA `(.L_x_0) ;  /* 0x0000000400148947 */ /* 0x000fea0003800000 */
[----:B------:R-:W0:Y:S01]  /*0610*/  LDC.64 R32, c[0x0][0x380] ;  /* 0x0000e000ff207b82 */ /* 0x000e220000000a00 */
[----:B------:R-:W-:Y:S02]  /*0620*/  ISETP.GE.U32.AND P0, PT, R21, 0x4, PT ;  /* 0x000000041500780c */ /* 0x000fe40003f06070 */
[----:B------:R-:W-:-:S04]  /*0630*/  LOP3.LUT R30, R28, 0x3, RZ, 0xc0, !PT ;  /* 0x000000031c1e7812 */ /* 0x000fc800078ec0ff */
[----:B------:R-:W-:Y:S01]  /*0640*/  ISETP.NE.AND P1, PT, R30, RZ, PT ;  /* 0x000000ff1e00720c */ /* 0x000fe20003f25270 */
[----:B0-----:R-:W-:-:S06]  /*0650*/  IMAD.WIDE R32, R22, 0x4, R32 ;  /* 0x0000000416207825 */ /* 0x001fcc00078e0220 */
[----:B------:R-:W-:Y:S06]  /*0660*/  @!P0 BRA `(.L_x_3) ;  /* 0x0000000000748947 */ /* 0x000fec0003800000 */
[----:B------:R-:W0:Y:S01]  /*0670*/  LDC.64 R34, c[0x0][0x388] ;  /* 0x0000e200ff227b82 */ /* 0x000e220000000a00 */
[----:B------:R-:W-:-:S05]  /*0680*/  LEA R5, R3, R0, 0x5 ;  /* 0x0000000003057211 */ /* 0x000fca00078e28ff */
[----:B------:R-:W-:-:S05]  /*0690*/  IMAD.WIDE.U32 R36, R5, 0x10, R32 ;  /* 0x0000001005247825 */ /* 0x000fca00078e0020 */
[----:B------:R-:W2:Y:S04]  /*06a0*/  LDG.E.128.CONSTANT R12, desc[UR4][R36.64] ;  /* 0x00000004240c7981 */ /* 0x000ea8000c1e9d00 */
[----:B------:R-:W3:Y:S01]  /*06b0*/  LDG.E.128.CONSTANT R20, desc[UR4][R36.64+0x600] ;  /* 0x0006000424147981 */ /* 0x000ee2000c1e9d00 */
[----:B0-----:R-:W-:-:S03]  /*06c0*/  IMAD.WIDE.U32 R34, R5, 0x10, R34 ;  /* 0x0000001005227825 */ /* 0x001fc600078e0022 */
[----:B------:R-:W4:Y:S04]  /*06d0*/  LDG.E.128.CONSTANT R4, desc[UR4][R36.64+0x200] ;  /* 0x0002000424047981 */ /* 0x000f28000c1e9d00 */
[----:B------:R-:W2:Y:S04]  /*06e0*/  LDG.E.128.CONSTANT R16, desc[UR4][R34.64] ;  /* 0x0000000422107981 */ /* 0x000ea8000c1e9d00 */
[----:B------:R-:W4:Y:S04]  /*06f0*/  LDG.E.128.CONSTANT R8, desc[UR4][R34.64+0x200] ;  /* 0x0002000422087981 */ /* 0x000f28000c1e9d00 */
[----:B------:R-:W3:Y:S01]  /*0700*/  LDG.E.128.CONSTANT R24, desc[UR4][R34.64+0x600] ;  /* 0x0006000422187981 */ /* 0x000ee2000c1e9d00 */
[----:B--2---:R-:W-:-:S04]  /*0710*/  FFMA R12, R12, R16, R29 ;  /* 0x000000100c0c7223 */ /* 0x004fc8000000001d */
[----:B------:R-:W-:-:S04]  /*0720*/  FFMA R13, R13, R17, R12 ;  /* 0x000000110d0d7223 */ /* 0x000fc8000000000c */
[----:B------:R-:W-:-:S04]  /*0730*/  FFMA R14, R14, R18, R13 ;  /* 0x000000120e0e7223 */ /* 0x000fc8000000000d */
[----:B------:R-:W-:Y:S02]  /*0740*/  FFMA R19, R15, R19, R14 ;  /* 0x000000130f137223 */ /* 0x000fe4000000000e */
[----:B------:R-:W2:Y:S02]  /*0750*/  LDG.E.128.CONSTANT R12, desc[UR4][R36.64+0x400] ;  /* 0x00040004240c7981 */ /* 0x000ea4000c1e9d00 */
[----:B----4-:R-:W-:Y:S02]  /*0760*/  FFMA R4, R4, R8, R19 ;  /* 0x0000000804047223 */ /* 0x010fe40000000013 */
[----:B------:R-:W2:Y:S02]  /*0770*/  LDG.E.128.CONSTANT R16, desc[UR4][R34.64+0x400] ;  /* 0x0004000422107981 */ /* 0x000ea4000c1e9d00 */
[----:B------:R-:W-:-:S04]  /*0780*/  FFMA R5, R5, R9, R4 ;  /* 0x0000000905057223 */ /* 0x000fc80000000004 */
[----:B------:R-:W-:-:S04]  /*0790*/  FFMA R6, R6, R10, R5 ;  /* 0x0000000a06067223 */ /* 0x000fc80000000005 */
[----:B------:R-:W-:Y:S01]  /*07a0*/  FFMA R7, R7, R11, R6 ;  /* 0x0000000b07077223 */ /* 0x000fe20000000006 */
[----:B------:R-:W-:-:S03]  /*07b0*/  IADD3 R3, PT, PT, R3, 0x4, RZ ;  /* 0x0000000403037810 */ /* 0x000fc60007ffe0ff */
[----:B--2---:R-:W-:-:S04]  /*07c0*/  FFMA R12, R12, R16, R7 ;  /* 0x000000100c0c7223 */ /* 0x004fc80000000007 */
[----:B------:R-:W-:-:S04]  /*07d0*/  FFMA R13, R13, R17, R12 ;  /* 0x000000110d0d7223 */ /* 0x000fc8000000000c */
[----:B------:R-:W-:-:S04]  /*07e0*/  FFMA R14, R14, R18, R13 ;  /* 0x000000120e0e7223 */ /* 0x000fc8000000000d */
[----:B------:R-:W-:-:S04]  /*07f0*/  FFMA R15, R15, R19, R14 ;  /* 0x000000130f0f7223 */ /* 0x000fc8000000000e */
[----:B---3--:R-:W-:-:S04]  /*0800*/  FFMA R20, R20, R24, R15 ;  /* 0x0000001814147223 */ /* 0x008fc8000000000f */
[----:B------:R-:W-:-:S04]  /*0810*/  FFMA R21, R21, R25, R20 ;  /* 0x0000001915157223 */ /* 0x000fc80000000014 */
[----:B------:R-:W-:-:S04]  /*0820*/  FFMA R22, R22, R26, R21 ;  /* 0x0000001a16167223 */ /* 0x000fc80000000015 */
[----:B------:R-:W-:-:S07]  /*0830*/  FFMA R29, R23, R27, R22 ;  /* 0x0000001b171d7223 */ /* 0x000fce0000000016 */
.L_x_3:
[----:B------:R-:W-:Y:S05]  /*0840*/  @!P1 BRA `(.L_x_0) ;  /* 0x0000000000849947 */ /* 0x000fea0003800000 */
[----:B------:R-:W-:-:S13]  /*0850*/  ISETP.NE.AND P0, PT, R30, 0x1, PT ;  /* 0x000000011e00780c */ /* 0x000fda0003f05270 */
[----:B------:R-:W0:Y:S01]  /*0860*/  @P0 LDC.64 R12, c[0x0][0x388] ;  /* 0x0000e200ff0c0b82 */ /* 0x000e220000000a00 */
[----:B------:R-:W-:Y:S02]  /*0870*/  LOP3.LUT R28, R28, 0x1, RZ, 0xc0, !PT ;  /* 0x000000011c1c7812 */ /* 0x000fe400078ec0ff */
[----:B------:R-:W-:Y:S02]  /*0880*/  @P0 LEA R17, R3, R0, 0x5 ;  /* 0x0000000003110211 */ /* 0x000fe400078e28ff */
[----:B------:R-:W-:-:S03]  /*0890*/  ISETP.NE.U32.AND P1, PT, R28, 0x1, PT ;  /* 0x000000011c00780c */ /* 0x000fc60003f25070 */
[----:B------:R-:W-:-:S06]  /*08a0*/  @P0 IMAD.WIDE.U32 R4, R17, 0x10, R32 ;  /* 0x0000001011040825 */ /* 0x000fcc00078e0020 */
[----:B------:R-:W2:Y:S04]  /*08b0*/  @P0 LDG.E.128.CONSTANT R4, desc[UR4][R4.64] ;  /* 0x0000000404040981 */ /* 0x000ea8000c1e9d00 */
[----:B------:R-:W1:Y:S01]  /*08c0*/  @!P1 LDC.64 R20, c[0x0][0x388] ;  /* 0x0000e200ff149b82 */ /* 0x000e620000000a00 */
[C---:B0-----:R-:W-:Y:S01]  /*08d0*/  @P0 IMAD.WIDE.U32 R8, R17.reuse, 0x10, R12 ;  /* 0x0000001011080825 */ /* 0x041fe200078e000c */
[----:B------:R-:W-:-:S05]  /*08e0*/  @P0 IADD3 R17, PT, PT, R17, 0x20, RZ ;  /* 0x0000002011110810 */ /* 0x000fca0007ffe0ff */
[----:B------:R-:W2:Y:S01]  /*08f0*/  @P0 LDG.E.128.CONSTANT R8, desc[UR4][R8.64] ;  /* 0x0000000408080981 */ /* 0x000ea2000c1e9d00 */
[----:B------:R-:W-:-:S04]  /*0900*/  @P0 IMAD.WIDE.U32 R14, R17, 0x10, R32 ;  /* 0x00000010110e0825 */ /* 0x000fc800078e0020 */
[----:B------:R-:W-:Y:S01]  /*0910*/  @P0 IMAD.WIDE.U32 R16, R17, 0x10, R12 ;  /* 0x0000001011100825 */ /* 0x000fe200078e000c */
[----:B------:R-:W-:Y:S01]  /*0920*/  @P0 IADD3 R3, PT, PT, R3, 0x2, RZ ;  /* 0x0000000203030810 */ /* 0x000fe20007ffe0ff */
[----:B------:R-:W3:Y:S04]  /*0930*/  @P0 LDG.E.128.CONSTANT R12, desc[UR4][R14.64] ;  /* 0x000000040e0c0981 */ /* 0x000ee8000c1e9d00 */
[----:B------:R-:W3:Y:S01]  /*0940*/  @P0 LDG.E.128.CONSTANT R16, desc[UR4][R16.64] ;  /* 0x0000000410100981 */ /* 0x000ee2000c1e9d00 */
[----:B------:R-:W-:-:S05]  /*0950*/  @!P1 LEA R3, R3, R0, 0x5 ;  /* 0x0000000003039211 */ /* 0x000fca00078e28ff */
[----:B------:R-:W-:-:S04]  /*0960*/  @!P1 IMAD.WIDE.U32 R22, R3, 0x10, R32 ;  /* 0x0000001003169825 */ /* 0x000fc800078e0020 */
[----:B-1----:R-:W-:Y:S02]  /*0970*/  @!P1 IMAD.WIDE.U32 R24, R3, 0x10, R20 ;  /* 0x0000001003189825 */ /* 0x002fe400078e0014 */
[----:B------:R-:W4:Y:S04]  /*0980*/  @!P1 LDG.E.128.CONSTANT R20, desc[UR4][R22.64] ;  /* 0x0000000416149981 */ /* 0x000f28000c1e9d00 */
[----:B------:R-:W4:Y:S01]  /*0990*/  @!P1 LDG.E.128.CONSTANT R24, desc[UR4][R24.64] ;  /* 0x0000000418189981 */ /* 0x000f22000c1e9d00 */
[----:B--2---:R-:W-:-:S04]  /*09a0*/  @P0 FFMA R4, R4, R8, R29 ;  /* 0x0000000804040223 */ /* 0x004fc8000000001d */
[----:B------:R-:W-:-:S04]  /*09b0*/  @P0 FFMA R5, R5, R9, R4 ;  /* 0x0000000905050223 */ /* 0x000fc80000000004 */
[----:B------:R-:W-:-:S04]  /*09c0*/  @P0 FFMA R6, R6, R10, R5 ;  /* 0x0000000a06060223 */ /* 0x000fc80000000005 */
[----:B------:R-:W-:-:S04]  /*09d0*/  @P0 FFMA R7, R7, R11, R6 ;  /* 0x0000000b07070223 */ /* 0x000fc80000000006 */
[----:B---3--:R-:W-:-:S04]  /*09e0*/  @P0 FFMA R12, R12, R16, R7 ;  /* 0x000000100c0c0223 */ /* 0x008fc80000000007 */
[----:B------:R-:W-:-:S04]  /*09f0*/  @P0 FFMA R13, R13, R17, R12 ;  /* 0x000000110d0d0223 */ /* 0x000fc8000000000c */
[----:B------:R-:W-:-:S04]  /*0a00*/  @P0 FFMA R14, R14, R18, R13 ;  /* 0x000000120e0e0223 */ /* 0x000fc8000000000d */
[----:B------:R-:W-:-:S04]  /*0a10*/  @P0 FFMA R29, R15, R19, R14 ;  /* 0x000000130f1d0223 */ /* 0x000fc8000000000e */
[----:B----4-:R-:W-:-:S04]  /*0a20*/  @!P1 FFMA R20, R20, R24, R29 ;  /* 0x0000001814149223 */ /* 0x010fc8000000001d */
[----:B------:R-:W-:-:S04]  /*0a30*/  @!P1 FFMA R21, R21, R25, R20 ;  /* 0x0000001915159223 */ /* 0x000fc80000000014 */
[----:B------:R-:W-:-:S04]  /*0a40*/  @!P1 FFMA R22, R22, R26, R21 ;  /* 0x0000001a16169223 */ /* 0x000fc80000000015 */
[----:B------:R-:W-:-:S07]  /*0a50*/  @!P1 FFMA R29, R23, R27, R22 ;  /* 0x0000001b171d9223 */ /* 0x000fce0000000016 */
.L_x_0:
[----:B------:R-:W0:Y:S01]  /*0a60*/  SHFL.DOWN PT, R4, R29, 0x10, 0x1f ;  /* 0x0a001f001d047f89 */ /* 0x000e2200000e0000 */
[----:B------:R-:W-:Y:S01]  /*0a70*/  ISETP.NE.AND P0, PT, R0, RZ, PT ;  /* 0x000000ff0000720c */ /* 0x000fe20003f05270 */
[----:B0-----:R-:W-:-:S05]  /*0a80*/  FADD R4, R4, R29 ;  /* 0x0000001d04047221 */ /* 0x001fca0000000000 */
[----:B------:R-:W0:Y:S02]  /*0a90*/  SHFL.DOWN PT, R3, R4, 0x8, 0x1f ;  /* 0x09001f0004037f89 */ /* 0x000e2400000e0000 */
[----:B0-----:R-:W-:-:S05]  /*0aa0*/  FADD R3, R4, R3 ;  /* 0x0000000304037221 */ /* 0x001fca0000000000 */
[----:B------:R-:W0:Y:S02]  /*0ab0*/  SHFL.DOWN PT, R6, R3, 0x4, 0x1f ;  /* 0x08801f0003067f89 */ /* 0x000e2400000e0000 */
[----:B0-----:R-:W-:-:S05]  /*0ac0*/  FADD R6, R3, R6 ;  /* 0x0000000603067221 */ /* 0x001fca0000000000 */
[----:B------:R-:W0:Y:S02]  /*0ad0*/  SHFL.DOWN PT, R5, R6, 0x2, 0x1f ;  /* 0x08401f0006057f89 */ /* 0x000e2400000e0000 */
[----:B0-----:R-:W-:-:S05]  /*0ae0*/  FADD R0, R6, R5 ;  /* 0x0000000506007221 */ /* 0x001fca0000000000 */
[----:B------:R0:W1:Y:S01]  /*0af0*/  SHFL.DOWN PT, R7, R0, 0x1, 0x1f ;  /* 0x08201f0000077f89 */ /* 0x00006200000e0000 */
[----:B------:R-:W-:Y:S05]  /*0b00*/  @P0 EXIT ;  /* 0x000000000000094d */ /* 0x000fea0003800000 */
[----:B------:R-:W2:Y:S01]  /*0b10*/  LDC.64 R4, c[0x0][0x390] ;  /* 0x0000e400ff047b82 */ /* 0x000ea20000000a00 */
[----:B-1----:R-:W-:Y:S01]  /*0b20*/  FADD R7, R0, R7 ;  /* 0x0000000700077221 */ /* 0x002fe20000000000 */
[----:B--2---:R-:W-:-:S05]  /*0b30*/  IMAD.WIDE R2, R2, 0x4, R4 ;  /* 0x0000000402027825 */ /* 0x004fca00078e0204 */
[----:B------:R-:W-:Y:S01]  /*0b40*/  STG.E desc[UR4][R2.64], R7 ;  /* 0x0000000702007986 */ /* 0x000fe2000c101904 */
[----:B------:R-:W-:Y:S05]  /*0b50*/  EXIT ;  /* 0x000000000000794d */ /* 0x000fea0003800000 */
.L_x_4:
[----:B------:R-:W-:-:S00]  /*0b60*/  BRA `(.L_x_4) ;  /* 0xfffffffc00fc7947 */ /* 0x000fc0000383ffff */
[----:B------:R-:W-:-:S00]  /*0b70*/  NOP ;  /* 0x0000000000007918 */ /* 0x000fc00000000000 */
        /* <DEDUP_REMOVED lines=8> */
.L_x_5:


//--------------------- .nv.shared.reserved.0     --------------------------
	.section	.nv.shared.reserved.0,"aw",@nobits
	.weak		__nv_reservedSMEM_offset_0_alias
	.size		__nv_reservedSMEM_offset_0_alias, 0, 64
	.other		__nv_reservedSMEM_offset_0_alias,@"STO_CUDA_RESERVED_SHARED STV_DEFAULT"
__nv_reservedSMEM_offset_0_alias:
	.zero		0
	.zero		64


//--------------------- .nv.constant0._Z7Sgem_v1PfS_S_ii --------------------------
	.section	.nv.constant0._Z7Sgem_v1PfS_S_ii,"a",@progbits
	.sectionflags	@""
	.align	4
.nv.constant0._Z7Sgem_v1PfS_S_ii:
	.zero		928


//--------------------- SYMBOLS --------------------------

	.type		.nv.reservedSmem.offset0,@object
	.size		.nv.reservedSmem.offset0,0x4
